//
// Generated by NVIDIA NVVM Compiler
//
// Compiler Build ID: CL-36424714
// Cuda compilation tools, release 13.0, V13.0.88
// Based on NVVM 20.0.0
//

.version 9.0
.target sm_100
.address_size 64

	// .globl	_Z3addPiPb

.visible .entry _Z3addPiPb(
	.param .u64 .ptr .align 1 _Z3addPiPb_param_0,
	.param .u64 .ptr .align 1 _Z3addPiPb_param_1
)
{
	.reg .pred 	%p<2>;
	.reg .b16 	%rs<2>;
	.reg .b32 	%r<3>;
	.reg .b64 	%rd<9>;

	ld.param.u64 	%rd1, [_Z3addPiPb_param_0];
	ld.param.u64 	%rd2, [_Z3addPiPb_param_1];
	cvta.to.global.u64 	%rd3, %rd2;
	mov.u32 	%r1, %tid.x;
	cvt.u64.u32 	%rd4, %r1;
	add.s64 	%rd5, %rd3, %rd4;
	ld.global.u8 	%rs1, [%rd5];
	setp.eq.s16 	%p1, %rs1, 0;
	@%p1 bra 	$L__BB0_2;
	cvta.to.global.u64 	%rd6, %rd1;
	mul.wide.u32 	%rd7, %r1, 4;
	add.s64 	%rd8, %rd6, %rd7;
	mov.b32 	%r2, 2;
	st.global.u32 	[%rd8], %r2;
$L__BB0_2:
	ret;

}


// ===== COMPILED SASS (sm_100) =====

	.target	sm_100

	.elftype	@"ET_EXEC"


//--------------------- .note.nv.tkinfo           --------------------------
	.section	.note.nv.tkinfo,"",@"SHT_NOTE"
	.sectionflags	@"SHF_NOTE_NV_TKINFO"
	.tkinfo
        /*0018*/ 	.word	0x00000002
        /*0030*/ 	.string	""
        /*0030*/ 	.string	"ptxas"
        /*0030*/ 	.string	"Cuda compilation tools, release 13.0, V13.0.88"
        /*0030*/ 	.string	"Build cuda_13.0.r13.0/compiler.36424714_0"
        /*0030*/ 	.string	"-arch sm_100 -m 64 "



//--------------------- .note.nv.cuinfo           --------------------------
	.section	.note.nv.cuinfo,"",@"SHT_NOTE"
	.sectionflags	@"SHF_NOTE_NV_CUINFO"
        /*0018*/ 	.short	0x0002
        /*001a*/ 	.short	0x0064
        /*001c*/ 	.short	0x0082
	.zero		2


//--------------------- .nv.info                  --------------------------
	.section	.nv.info,"",@"SHT_CUDA_INFO"
	.align	4


	//----- nvinfo : EIATTR_REGCOUNT
	.align		4
        /*0000*/ 	.byte	0x04, 0x2f
        /*0002*/ 	.short	(.L_1 - .L_0)
	.align		4
.L_0:
        /*0004*/ 	.word	index@(_Z3addPiPb)
        /*0008*/ 	.word	0x0000000a


	//----- nvinfo : EIATTR_FRAME_SIZE
	.align		4
.L_1:
        /*000c*/ 	.byte	0x04, 0x11
        /*000e*/ 	.short	(.L_3 - .L_2)
	.align		4
.L_2:
        /*0010*/ 	.word	index@(_Z3addPiPb)
        /*0014*/ 	.word	0x00000000


	//----- nvinfo : EIATTR_MIN_STACK_SIZE
	.align		4
.L_3:
        /*0018*/ 	.byte	0x04, 0x12
        /*001a*/ 	.short	(.L_5 - .L_4)
	.align		4
.L_4:
        /*001c*/ 	.word	index@(_Z3addPiPb)
        /*0020*/ 	.word	0x00000000
.L_5:


//--------------------- .nv.compat                --------------------------
	.section	.nv.compat,"",@"SHT_CUDA_COMPAT_INFO"
	.align	4
        /*0000*/ 	.byte	0x02, 0x09, 0x00, 0x00, 0x02, 0x02, 0x01, 0x00, 0x02, 0x05, 0x05, 0x00, 0x03, 0x07, 0x01, 0x01
        /*0010*/ 	.byte	0x02, 0x03, 0x00, 0x00, 0x02, 0x06, 0x01, 0x00, 0x04, 0x0b, 0x08, 0x00, 0x09, 0x00, 0x00, 0x00
        /*0020*/ 	.byte	0x00, 0x00, 0x00, 0x00


//--------------------- .nv.info._Z3addPiPb       --------------------------
	.section	.nv.info._Z3addPiPb,"",@"SHT_CUDA_INFO"
	.sectionflags	@""
	.align	4


	//----- nvinfo : EIATTR_CUDA_API_VERSION
	.align		4
        /*0000*/ 	.byte	0x04, 0x37
        /*0002*/ 	.short	(.L_7 - .L_6)
.L_6:
        /*0004*/ 	.word	0x00000082


	//----- nvinfo : EIATTR_KPARAM_INFO
	.align		4
.L_7:
        /*0008*/ 	.byte	0x04, 0x17
        /*000a*/ 	.short	(.L_9 - .L_8)
.L_8:
        /*000c*/ 	.word	0x00000000
        /*0010*/ 	.short	0x0001
        /*0012*/ 	.short	0x0008
        /*0014*/ 	.byte	0x00, 0xf5, 0x21, 0x00


	//----- nvinfo : EIATTR_KPARAM_INFO
	.align		4
.L_9:
        /*0018*/ 	.byte	0x04, 0x17
        /*001a*/ 	.short	(.L_11 - .L_10)
.L_10:
        /*001c*/ 	.word	0x00000000
        /*0020*/ 	.short	0x0000
        /*0022*/ 	.short	0x0000
        /*0024*/ 	.byte	0x00, 0xf5, 0x21, 0x00


	//----- nvinfo : EIATTR_SPARSE_MMA_MASK
	.align		4
.L_11:
        /*0028*/ 	.byte	0x03, 0x50
        /*002a*/ 	.short	0x0000


	//----- nvinfo : EIATTR_MAXREG_COUNT
	.align		4
        /*002c*/ 	.byte	0x03, 0x1b
        /*002e*/ 	.short	0x00ff


	//----- nvinfo : EIATTR_MERCURY_ISA_VERSION
	.align		4
        /*0030*/ 	.byte	0x03, 0x5f
        /*0032*/ 	.short	0x0101


	//----- nvinfo : EIATTR_VRC_CTA_INIT_COUNT
	.align		4
        /*0034*/ 	.byte	0x02, 0x4a
	.zero		1
	.zero		1


	//----- nvinfo : EIATTR_EXIT_INSTR_OFFSETS
	.align		4
        /*0038*/ 	.byte	0x04, 0x1c
        /*003a*/ 	.short	(.L_13 - .L_12)


	//   ....[0]....
.L_12:
        /*003c*/ 	.word	0x00000080


	//   ....[1]....
        /*0040*/ 	.word	0x000000d0


	//----- nvinfo : EIATTR_CBANK_PARAM_SIZE
	.align		4
.L_13:
        /*0044*/ 	.byte	0x03, 0x19
        /*0046*/ 	.short	0x0010


	//----- nvinfo : EIATTR_PARAM_CBANK
	.align		4
        /*0048*/ 	.byte	0x04, 0x0a
        /*004a*/ 	.short	(.L_15 - .L_14)
	.align		4
.L_14:
        /*004c*/ 	.word	index@(.nv.constant0._Z3addPiPb)
        /*0050*/ 	.short	0x0380
        /*0052*/ 	.short	0x0010


	//----- nvinfo : EIATTR_SW_WAR
	.align		4
.L_15:
        /*0054*/ 	.byte	0x04, 0x36
        /*0056*/ 	.short	(.L_17 - .L_16)
.L_16:
        /*0058*/ 	.word	0x00000008
.L_17:


//--------------------- .nv.callgraph             --------------------------
	.section	.nv.callgraph,"",@"SHT_CUDA_CALLGRAPH"
	.align	4
	.sectionentsize	8
	.align		4
        /*0000*/ 	.word	0x00000000
	.align		4
        /*0004*/ 	.word	0xffffffff
	.align		4
        /*0008*/ 	.word	0x00000000
	.align		4
        /*000c*/ 	.word	0xfffffffe
	.align		4
        /*0010*/ 	.word	0x00000000
	.align		4
        /*0014*/ 	.word	0xfffffffd
	.align		4
        /*0018*/ 	.word	0x00000000
	.align		4
        /*001c*/ 	.word	0xfffffffc


//--------------------- .text._Z3addPiPb          --------------------------
	.section	.text._Z3addPiPb,"ax",@progbits
	.align	128
        .global         _Z3addPiPb
        .type           _Z3addPiPb,@function
        .size           _Z3addPiPb,(.L_x_1 - _Z3addPiPb)
        .other          _Z3addPiPb,@"STO_CUDA_ENTRY STV_DEFAULT"
_Z3addPiPb:
.text._Z3addPiPb:
[----:B------:R-:W-:Y:S01]  /*0000*/  LDC R1, c[0x0][0x37c] ;  /* 0x0000df00ff017b82 */ /* 0x000fe20000000800 */
[----:B------:R-:W0:Y:S01]  /*0010*/  S2R R5, SR_TID.X ;  /* 0x0000000000057919 */ /* 0x000e220000002100 */
[----:B------:R-:W0:Y:S01]  /*0020*/  LDCU.64 UR6, c[0x0][0x388] ;  /* 0x00007100ff0677ac */ /* 0x000e220008000a00 */
[----:B------:R-:W1:Y:S01]  /*0030*/  LDCU.64 UR4, c[0x0][0x358] ;  /* 0x00006b00ff0477ac */ /* 0x000e620008000a00 */
[----:B0-----:R-:W-:-:S05]  /*0040*/  IADD3 R2, P0, PT, R5, UR6, RZ ;  /* 0x0000000605027c10 */ /* 0x001fca000ff1e0ff */
[----:B------:R-:W-:-:S05]  /*0050*/  IMAD.X R3, RZ, RZ, UR7, P0 ;  /* 0x00000007ff037e24 */ /* 0x000fca00080e06ff */
[----:B-1----:R-:W2:Y:S02]  /*0060*/  LDG.E.U8 R2, desc[UR4][R2.64] ;  /* 0x0000000402027981 */ /* 0x002ea4000c1e1100 */
[----:B--2---:R-:W-:-:S13]  /*0070*/  ISETP.NE.AND P0, PT, R2, RZ, PT ;  /* 0x000000ff0200720c */ /* 0x004fda0003f05270 */
[----:B------:R-:W-:Y:S05]  /*0080*/  @!P0 EXIT ;  /* 0x000000000000894d */ /* 0x000fea0003800000 */
[----:B------:R-:W0:Y:S01]  /*0090*/  LDC.64 R2, c[0x0][0x380] ;  /* 0x0000e000ff027b82 */ /* 0x000e220000000a00 */
[----:B------:R-:W-:Y:S02]  /*00a0*/  HFMA2 R7, -RZ, RZ, 0, 1.1920928955078125e-07 ;  /* 0x00000002ff077431 */ /* 0x000fe400000001ff */
[----:B0-----:R-:W-:-:S05]  /*00b0*/  IMAD.WIDE.U32 R2, R5, 0x4, R2 ;  /* 0x0000000405027825 */ /* 0x001fca00078e0002 */
[----:B------:R-:W-:Y:S01]  /*00c0*/  STG.E desc[UR4][R2.64], R7 ;  /* 0x0000000702007986 */ /* 0x000fe2000c101904 */
[----:B------:R-:W-:Y:S05]  /*00d0*/  EXIT ;  /* 0x000000000000794d */ /* 0x000fea0003800000 */
.L_x_0:
[----:B------:R-:W-:-:S00]  /*00e0*/  BRA `(.L_x_0) ;  /* 0xfffffffc00fc7947 */ /* 0x000fc0000383ffff */
[----:B------:R-:W-:-:S00]  /*00f0*/  NOP ;  /* 0x0000000000007918 */ /* 0x000fc00000000000 */
        /* <DEDUP_REMOVED lines=8> */
.L_x_1:


//--------------------- .nv.shared.reserved.0     --------------------------
	.section	.nv.shared.reserved.0,"aw",@nobits
	.weak		__nv_reservedSMEM_offset_0_alias
	.size		__nv_reservedSMEM_offset_0_alias, 0, 64
	.other		__nv_reservedSMEM_offset_0_alias,@"STO_CUDA_RESERVED_SHARED STV_DEFAULT"
__nv_reservedSMEM_offset_0_alias:
	.zero		0
	.zero		64


//--------------------- .nv.constant0._Z3addPiPb  --------------------------
	.section	.nv.constant0._Z3addPiPb,"a",@progbits
	.sectionflags	@""
	.align	4
.nv.constant0._Z3addPiPb:
	.zero		912


//--------------------- SYMBOLS --------------------------

	.type		.nv.reservedSmem.offset0,@object
	.size		.nv.reservedSmem.offset0,0x4
